	.headerflags	@"EF_CUDA_TEXMODE_UNIFIED EF_CUDA_64BIT_ADDRESS EF_CUDA_ACCELERATORS EF_CUDA_SM90 EF_CUDA_VIRTUAL_SM(EF_CUDA_SM90)"
	.elftype	@"ET_EXEC"


//--------------------- .nv.info                  --------------------------
	.section	.nv.info,"",@"SHT_CUDA_INFO"
	.align	4


	//----- nvinfo : EIATTR_REGCOUNT
	.align		4
        /*0000*/ 	.byte	0x04, 0x2f
        /*0002*/ 	.short	(.L_3 - .L_2)
	.align		4
.L_2:
        /*0004*/ 	.word	index@(triton_poi_fused__native_batch_norm_legit_no_training_hardtanh_15)
        /*0008*/ 	.word	0x00000017


	//----- nvinfo : EIATTR_MIN_STACK_SIZE
	.align		4
.L_3:
        /*000c*/ 	.byte	0x04, 0x12
        /*000e*/ 	.short	(.L_5 - .L_4)
	.align		4
.L_4:
        /*0010*/ 	.word	index@(triton_poi_fused__native_batch_norm_legit_no_training_hardtanh_15)
        /*0014*/ 	.word	0x00000000


	//----- nvinfo : EIATTR_FRAME_SIZE
	.align		4
.L_5:
        /*0018*/ 	.byte	0x04, 0x11
        /*001a*/ 	.short	(.L_7 - .L_6)
	.align		4
.L_6:
        /*001c*/ 	.word	index@(triton_poi_fused__native_batch_norm_legit_no_training_hardtanh_15)
        /*0020*/ 	.word	0x00000000


	//----- nvinfo : EIATTR_MIN_STACK_SIZE
	.align		4
.L_7:
        /*0024*/ 	.byte	0x04, 0x12
        /*0026*/ 	.short	(.L_9 - .L_8)
	.align		4
.L_8:
        /*0028*/ 	.word	index@(triton_poi_fused__native_batch_norm_legit_no_training_hardtanh_15)
        /*002c*/ 	.word	0x00000000
.L_9:


//--------------------- .nv.info.triton_poi_fused__native_batch_norm_legit_no_training_hardtanh_15 --------------------------
	.section	.nv.info.triton_poi_fused__native_batch_norm_legit_no_training_hardtanh_15,"",@"SHT_CUDA_INFO"
	.sectionflags	@""
	.align	4


	//----- nvinfo : EIATTR_CUDA_API_VERSION
	.align		4
        /*0000*/ 	.byte	0x04, 0x37
        /*0002*/ 	.short	(.L_11 - .L_10)
.L_10:
        /*0004*/ 	.word	0x0000007c


	//----- nvinfo : EIATTR_KPARAM_INFO
	.align		4
.L_11:
        /*0008*/ 	.byte	0x04, 0x17
        /*000a*/ 	.short	(.L_13 - .L_12)
.L_12:
        /*000c*/ 	.word	0x00000000
        /*0010*/ 	.short	0x0006
        /*0012*/ 	.short	0x0030
        /*0014*/ 	.byte	0x00, 0xf0, 0x11, 0x00


	//----- nvinfo : EIATTR_KPARAM_INFO
	.align		4
.L_13:
        /*0018*/ 	.byte	0x04, 0x17
        /*001a*/ 	.short	(.L_15 - .L_14)
.L_14:
        /*001c*/ 	.word	0x00000000
        /*0020*/ 	.short	0x0005
        /*0022*/ 	.short	0x0028
        /*0024*/ 	.byte	0x00, 0xf4, 0x21, 0x00


	//----- nvinfo : EIATTR_KPARAM_INFO
	.align		4
.L_15:
        /*0028*/ 	.byte	0x04, 0x17
        /*002a*/ 	.short	(.L_17 - .L_16)
.L_16:
        /*002c*/ 	.word	0x00000000
        /*0030*/ 	.short	0x0004
        /*0032*/ 	.short	0x0020
        /*0034*/ 	.byte	0x00, 0xf4, 0x21, 0x00


	//----- nvinfo : EIATTR_KPARAM_INFO
	.align		4
.L_17:
        /*0038*/ 	.byte	0x04, 0x17
        /*003a*/ 	.short	(.L_19 - .L_18)
.L_18:
        /*003c*/ 	.word	0x00000000
        /*0040*/ 	.short	0x0003
        /*0042*/ 	.short	0x0018
        /*0044*/ 	.byte	0x00, 0xf4, 0x21, 0x00


	//----- nvinfo : EIATTR_KPARAM_INFO
	.align		4
.L_19:
        /*0048*/ 	.byte	0x04, 0x17
        /*004a*/ 	.short	(.L_21 - .L_20)
.L_20:
        /*004c*/ 	.word	0x00000000
        /*0050*/ 	.short	0x0002
        /*0052*/ 	.short	0x0010
        /*0054*/ 	.byte	0x00, 0xf4, 0x21, 0x00


	//----- nvinfo : EIATTR_KPARAM_INFO
	.align		4
.L_21:
        /*0058*/ 	.byte	0x04, 0x17
        /*005a*/ 	.short	(.L_23 - .L_22)
.L_22:
        /*005c*/ 	.word	0x00000000
        /*0060*/ 	.short	0x0001
        /*0062*/ 	.short	0x0008
        /*0064*/ 	.byte	0x00, 0xf4, 0x21, 0x00


	//----- nvinfo : EIATTR_KPARAM_INFO
	.align		4
.L_23:
        /*0068*/ 	.byte	0x04, 0x17
        /*006a*/ 	.short	(.L_25 - .L_24)
.L_24:
        /*006c*/ 	.word	0x00000000
        /*0070*/ 	.short	0x0000
        /*0072*/ 	.short	0x0000
        /*0074*/ 	.byte	0x00, 0xf4, 0x21, 0x00


	//----- nvinfo : EIATTR_SPARSE_MMA_MASK
	.align		4
.L_25:
        /*0078*/ 	.byte	0x03, 0x50
        /*007a*/ 	.short	0x0000


	//----- nvinfo : EIATTR_MAXREG_COUNT
	.align		4
        /*007c*/ 	.byte	0x03, 0x1b
        /*007e*/ 	.short	0x00ff


	//----- nvinfo : EIATTR_EXIT_INSTR_OFFSETS
	.align		4
        /*0080*/ 	.byte	0x04, 0x1c
        /*0082*/ 	.short	(.L_27 - .L_26)


	//   ....[0]....
.L_26:
        /*0084*/ 	.word	0x00000470


	//   ....[1]....
        /*0088*/ 	.word	0x00000490


	//----- nvinfo : EIATTR_REQNTID
	.align		4
.L_27:
        /*008c*/ 	.byte	0x04, 0x10
        /*008e*/ 	.short	(.L_29 - .L_28)
.L_28:
        /*0090*/ 	.word	0x00000100
        /*0094*/ 	.word	0x00000001
        /*0098*/ 	.word	0x00000001


	//----- nvinfo : EIATTR_CBANK_PARAM_SIZE
	.align		4
.L_29:
        /*009c*/ 	.byte	0x03, 0x19
        /*009e*/ 	.short	0x0034


	//----- nvinfo : EIATTR_PARAM_CBANK
	.align		4
        /*00a0*/ 	.byte	0x04, 0x0a
        /*00a2*/ 	.short	(.L_31 - .L_30)
	.align		4
.L_30:
        /*00a4*/ 	.word	index@(.nv.constant0.triton_poi_fused__native_batch_norm_legit_no_training_hardtanh_15)
        /*00a8*/ 	.short	0x0210
        /*00aa*/ 	.short	0x0034


	//----- nvinfo : EIATTR_SW_WAR
	.align		4
.L_31:
        /*00ac*/ 	.byte	0x04, 0x36
        /*00ae*/ 	.short	(.L_33 - .L_32)
.L_32:
        /*00b0*/ 	.word	0x00000008
.L_33:


//--------------------- .nv.callgraph             --------------------------
	.section	.nv.callgraph,"",@"SHT_CUDA_CALLGRAPH"
	.align	4
	.sectionentsize	8
	.align		4
        /*0000*/ 	.word	0x00000000
	.align		4
        /*0004*/ 	.word	0xffffffff
	.align		4
        /*0008*/ 	.word	0x00000000
	.align		4
        /*000c*/ 	.word	0xfffffffe
	.align		4
        /*0010*/ 	.word	0x00000000
	.align		4
        /*0014*/ 	.word	0xfffffffd
	.align		4
        /*0018*/ 	.word	0x00000000
	.align		4
        /*001c*/ 	.word	0xfffffffc


//--------------------- .nv.constant4             --------------------------
	.section	.nv.constant4,"a",@progbits
	.align	8
	.align		8
.nv.constant4:
        /*0000*/ 	.dword	_$_str
	.align		8
        /*0008*/ 	.dword	_$_str_$_2


//--------------------- .text.triton_poi_fused__native_batch_norm_legit_no_training_hardtanh_15 --------------------------
	.section	.text.triton_poi_fused__native_batch_norm_legit_no_training_hardtanh_15,"ax",@progbits
	.align	128
        .global         triton_poi_fused__native_batch_norm_legit_no_training_hardtanh_15
        .type           triton_poi_fused__native_batch_norm_legit_no_training_hardtanh_15,@function
        .size           triton_poi_fused__native_batch_norm_legit_no_training_hardtanh_15,(.L_x_1 - triton_poi_fused__native_batch_norm_legit_no_training_hardtanh_15)
        .other          triton_poi_fused__native_batch_norm_legit_no_training_hardtanh_15,@"STO_CUDA_ENTRY STV_DEFAULT"
triton_poi_fused__native_batch_norm_legit_no_training_hardtanh_15:
.text.triton_poi_fused__native_batch_norm_legit_no_training_hardtanh_15:
[----:B------:R-:W0:Y:S01]  /*0000*/  LDC R1, c[0x0][0x28] ;  /* 0x00000a00ff017b82 */ /* 0x000e220000000800 */
[----:B------:R-:W1:Y:S07]  /*0010*/  S2R R0, SR_TID.X ;  /* 0x0000000000007919 */ /* 0x000e6e0000002100 */
[----:B------:R-:W2:Y:S01]  /*0020*/  LDC.64 R8, c[0x0][0x220] ;  /* 0x00008800ff087b82 */ /* 0x000ea20000000a00 */
[----:B------:R-:W-:Y:S01]  /*0030*/  ULDC.64 UR4, c[0x0][0x208] ;  /* 0x0000820000047ab9 */ /* 0x000fe20000000a00 */
[----:B------:R-:W3:Y:S06]  /*0040*/  S2R R3, SR_CTAID.X ;  /* 0x0000000000037919 */ /* 0x000eec0000002500 */
[----:B------:R-:W4:Y:S08]  /*0050*/  LDC.64 R14, c[0x0][0x218] ;  /* 0x00008600ff0e7b82 */ /* 0x000f300000000a00 */
[----:B------:R-:W5:Y:S08]  /*0060*/  LDC.64 R12, c[0x0][0x210] ;  /* 0x00008400ff0c7b82 */ /* 0x000f700000000a00 */
[----:B------:R-:W5:Y:S01]  /*0070*/  LDC.64 R16, c[0x0][0x228] ;  /* 0x00008a00ff107b82 */ /* 0x000f620000000a00 */
[----:B-1----:R-:W-:-:S07]  /*0080*/  IMAD.SHL.U32 R0, R0, 0x2, RZ ;  /* 0x0000000200007824 */ /* 0x002fce00078e00ff */
[----:B------:R-:W1:Y:S01]  /*0090*/  LDC.64 R18, c[0x0][0x230] ;  /* 0x00008c00ff127b82 */ /* 0x000e620000000a00 */
[----:B------:R-:W-:-:S04]  /*00a0*/  LOP3.LUT R0, R0, 0x1fe, RZ, 0xc0, !PT ;  /* 0x000001fe00007812 */ /* 0x000fc800078ec0ff */
[----:B---3--:R-:W-:-:S04]  /*00b0*/  LEA R0, R3, R0, 0x9 ;  /* 0x0000000003007211 */ /* 0x008fc800078e48ff */
[C---:B------:R-:W-:Y:S01]  /*00c0*/  ISETP.GE.AND P0, PT, R0.reuse, 0x12c00, PT ;  /* 0x00012c000000780c */ /* 0x040fe20003f06270 */
[----:B------:R-:W-:-:S05]  /*00d0*/  IMAD.HI R2, R0, 0x2aaaaaab, RZ ;  /* 0x2aaaaaab00027827 */ /* 0x000fca00078e02ff */
[----:B------:R-:W-:-:S04]  /*00e0*/  SHF.R.U32.HI R3, RZ, 0x1f, R2 ;  /* 0x0000001fff037819 */ /* 0x000fc80000011602 */
[----:B------:R-:W-:-:S05]  /*00f0*/  LEA.HI R3, R2, R3, RZ, 0x1b ;  /* 0x0000000302037211 */ /* 0x000fca00078fd8ff */
[----:B------:R-:W-:Y:S01]  /*0100*/  IMAD R11, R3, -0xc0, R0 ;  /* 0xffffff40030b7824 */ /* 0x000fe200078e0200 */
[----:B------:R-:W-:-:S03]  /*0110*/  CS2R R2, SRZ ;  /* 0x0000000000027805 */ /* 0x000fc6000001ff00 */
[----:B--2---:R-:W-:-:S05]  /*0120*/  IMAD.WIDE R8, R11, 0x4, R8 ;  /* 0x000000040b087825 */ /* 0x004fca00078e0208 */
[----:B------:R2:W3:Y:S01]  /*0130*/  @!P0 LDG.E.EL.64 R2, desc[UR4][R8.64] ;  /* 0x0000000408028981 */ /* 0x0004e2000c2e1b00 */
[----:B------:R-:W-:Y:S02]  /*0140*/  CS2R R4, SRZ ;  /* 0x0000000000047805 */ /* 0x000fe4000001ff00 */
[----:B------:R-:W-:Y:S01]  /*0150*/  CS2R R6, SRZ ;  /* 0x0000000000067805 */ /* 0x000fe2000001ff00 */
[----:B----4-:R-:W-:-:S04]  /*0160*/  IMAD.WIDE R14, R11, 0x4, R14 ;  /* 0x000000040b0e7825 */ /* 0x010fc800078e020e */
[----:B-----5:R-:W-:Y:S01]  /*0170*/  IMAD.WIDE R12, R0, 0x4, R12 ;  /* 0x00000004000c7825 */ /* 0x020fe200078e020c */
[----:B------:R-:W4:Y:S01]  /*0180*/  @!P0 LDG.E.EL.64 R4, desc[UR4][R14.64] ;  /* 0x000000040e048981 */ /* 0x000f22000c2e1b00 */
[----:B--2---:R-:W-:Y:S02]  /*0190*/  CS2R R8, SRZ ;  /* 0x0000000000087805 */ /* 0x004fe4000001ff00 */
[C---:B0-----:R-:W-:Y:S01]  /*01a0*/  IMAD.WIDE R16, R11.reuse, 0x4, R16 ;  /* 0x000000040b107825 */ /* 0x041fe200078e0210 */
[----:B------:R0:W4:Y:S03]  /*01b0*/  @!P0 LDG.E.64 R6, desc[UR4][R12.64] ;  /* 0x000000040c068981 */ /* 0x000126000c1e1b00 */
[----:B-1----:R-:W-:Y:S01]  /*01c0*/  IMAD.WIDE R18, R11, 0x4, R18 ;  /* 0x000000040b127825 */ /* 0x002fe200078e0212 */
[----:B------:R-:W-:-:S04]  /*01d0*/  CS2R R10, SRZ ;  /* 0x00000000000a7805 */ /* 0x000fc8000001ff00 */
[----:B------:R-:W2:Y:S04]  /*01e0*/  @!P0 LDG.E.EL.64 R8, desc[UR4][R18.64] ;  /* 0x0000000412088981 */ /* 0x000ea8000c2e1b00 */
[----:B------:R-:W2:Y:S01]  /*01f0*/  @!P0 LDG.E.EL.64 R10, desc[UR4][R16.64] ;  /* 0x00000004100a8981 */ /* 0x000ea2000c2e1b00 */
[----:B0-----:R-:W-:Y:S02]  /*0200*/  IMAD.MOV.U32 R13, RZ, RZ, 0x3e800000 ;  /* 0x3e800000ff0d7424 */ /* 0x001fe400078e00ff */
[----:B---3--:R-:W-:Y:S01]  /*0210*/  FADD R2, R2, 9.9999997473787516356e-06 ;  /* 0x3727c5ac02027421 */ /* 0x008fe20000000000 */
[----:B------:R-:W-:-:S03]  /*0220*/  FADD R3, R3, 9.9999997473787516356e-06 ;  /* 0x3727c5ac03037421 */ /* 0x000fc60000000000 */
[----:B------:R-:W0:Y:S08]  /*0230*/  MUFU.SQRT R20, R2 ;  /* 0x0000000200147308 */ /* 0x000e300000002000 */
[----:B------:R-:W1:Y:S01]  /*0240*/  MUFU.SQRT R14, R3 ;  /* 0x00000003000e7308 */ /* 0x000e620000002000 */
[C---:B0-----:R-:W-:Y:S02]  /*0250*/  FSETP.GT.AND P1, PT, R20.reuse, 8.50705917302346158658e+37, PT ;  /* 0x7e8000001400780b */ /* 0x041fe40003f24000 */
[----:B------:R-:W-:-:S02]  /*0260*/  FSETP.GEU.AND P3, PT, R20, 1.175494350822287508e-38, PT ;  /* 0x008000001400780b */ /* 0x000fc40003f6e000 */
[C---:B-1----:R-:W-:Y:S02]  /*0270*/  FSETP.GT.AND P2, PT, R14.reuse, 8.50705917302346158658e+37, PT ;  /* 0x7e8000000e00780b */ /* 0x042fe40003f44000 */
[----:B------:R-:W-:-:S07]  /*0280*/  FSETP.GEU.AND P4, PT, R14, 1.175494350822287508e-38, PT ;  /* 0x008000000e00780b */ /* 0x000fce0003f8e000 */
[----:B------:R-:W-:-:S04]  /*0290*/  @P1 FMUL R20, R20, 0.25 ;  /* 0x3e80000014141820 */ /* 0x000fc80000400000 */
[----:B------:R-:W-:Y:S01]  /*02a0*/  @!P3 FMUL R20, R20, 16777216 ;  /* 0x4b8000001414b820 */ /* 0x000fe20000400000 */
[----:B------:R-:W-:-:S04]  /*02b0*/  @P2 FMUL R14, R14, 0.25 ;  /* 0x3e8000000e0e2820 */ /* 0x000fc80000400000 */
[----:B------:R-:W-:Y:S01]  /*02c0*/  @!P4 FMUL R14, R14, 16777216 ;  /* 0x4b8000000e0ec820 */ /* 0x000fe20000400000 */
[----:B------:R-:W0:Y:S01]  /*02d0*/  MUFU.RCP R20, R20 ;  /* 0x0000001400147308 */ /* 0x000e220000001000 */
[----:B------:R-:W-:-:S07]  /*02e0*/  FSEL R3, R13, 1, P1 ;  /* 0x3f8000000d037808 */ /* 0x000fce0000800000 */
[----:B------:R-:W1:Y:S01]  /*02f0*/  MUFU.RCP R14, R14 ;  /* 0x0000000e000e7308 */ /* 0x000e620000001000 */
[----:B------:R-:W-:Y:S01]  /*0300*/  FSEL R13, R13, 1, P2 ;  /* 0x3f8000000d0d7808 */ /* 0x000fe20001000000 */
[----:B------:R-:W-:Y:S01]  /*0310*/  @!P3 FMUL R3, R3, 16777216 ;  /* 0x4b8000000303b820 */ /* 0x000fe20000400000 */
[----:B----4-:R-:W-:-:S03]  /*0320*/  FADD R4, -R4, R6 ;  /* 0x0000000604047221 */ /* 0x010fc60000000100 */
[----:B------:R-:W-:Y:S01]  /*0330*/  @!P4 FMUL R13, R13, 16777216 ;  /* 0x4b8000000d0dc820 */ /* 0x000fe20000400000 */
[----:B0-----:R-:W-:Y:S01]  /*0340*/  FMUL R3, R20, R3 ;  /* 0x0000000314037220 */ /* 0x001fe20000400000 */
[----:B------:R-:W-:-:S03]  /*0350*/  FADD R5, -R5, R7 ;  /* 0x0000000705057221 */ /* 0x000fc60000000100 */
[----:B------:R-:W-:Y:S01]  /*0360*/  FMUL R7, R4, R3 ;  /* 0x0000000304077220 */ /* 0x000fe20000400000 */
[----:B-1----:R-:W-:-:S03]  /*0370*/  FMUL R2, R14, R13 ;  /* 0x0000000d0e027220 */ /* 0x002fc60000400000 */
[----:B--2---:R-:W-:Y:S01]  /*0380*/  FFMA R7, R7, R10, R8 ;  /* 0x0000000a07077223 */ /* 0x004fe20000000008 */
[----:B------:R-:W-:Y:S02]  /*0390*/  FMUL R4, R5, R2 ;  /* 0x0000000205047220 */ /* 0x000fe40000400000 */
[----:B------:R-:W0:Y:S02]  /*03a0*/  LDC.64 R2, c[0x0][0x238] ;  /* 0x00008e00ff027b82 */ /* 0x000e240000000a00 */
[----:B------:R-:W-:Y:S01]  /*03b0*/  FFMA R4, R4, R11, R9 ;  /* 0x0000000b04047223 */ /* 0x000fe20000000009 */
[----:B------:R-:W-:-:S04]  /*03c0*/  FSETP.GTU.AND P1, PT, R7, RZ, PT ;  /* 0x000000ff0700720b */ /* 0x000fc80003f2c000 */
[C---:B------:R-:W-:Y:S02]  /*03d0*/  FSETP.GTU.AND P2, PT, R4.reuse, RZ, PT ;  /* 0x000000ff0400720b */ /* 0x040fe40003f4c000 */
[----:B------:R-:W-:Y:S02]  /*03e0*/  FSEL R6, R7, RZ, P1 ;  /* 0x000000ff07067208 */ /* 0x000fe40000800000 */
[----:B------:R-:W-:Y:S02]  /*03f0*/  FSEL R7, R4, RZ, P2 ;  /* 0x000000ff04077208 */ /* 0x000fe40001000000 */
[C---:B------:R-:W-:Y:S02]  /*0400*/  FSETP.GEU.AND P3, PT, R6.reuse, 6, PT ;  /* 0x40c000000600780b */ /* 0x040fe40003f6e000 */
[----:B------:R-:W-:Y:S02]  /*0410*/  FSETP.GEU.AND P4, PT, R7, 6, PT ;  /* 0x40c000000700780b */ /* 0x000fe40003f8e000 */
[----:B------:R-:W-:-:S02]  /*0420*/  FSETP.NAN.AND P1, PT, R6, R6, PT ;  /* 0x000000060600720b */ /* 0x000fc40003f28000 */
[----:B------:R-:W-:Y:S01]  /*0430*/  FSETP.NAN.AND P2, PT, R7, R7, PT ;  /* 0x000000070700720b */ /* 0x000fe20003f48000 */
[----:B0-----:R-:W-:-:S06]  /*0440*/  IMAD.WIDE R2, R0, 0x4, R2 ;  /* 0x0000000400027825 */ /* 0x001fcc00078e0202 */
[----:B------:R-:W-:Y:S02]  /*0450*/  @P3 SEL R6, R6, 0x40c00000, P1 ;  /* 0x40c0000006063807 */ /* 0x000fe40000800000 */
[----:B------:R-:W-:Y:S01]  /*0460*/  @P4 SEL R7, R7, 0x40c00000, P2 ;  /* 0x40c0000007074807 */ /* 0x000fe20001000000 */
[----:B------:R-:W-:Y:S06]  /*0470*/  @P0 EXIT ;  /* 0x000000000000094d */ /* 0x000fec0003800000 */
[----:B------:R-:W-:Y:S01]  /*0480*/  STG.E.64 desc[UR4][R2.64], R6 ;  /* 0x0000000602007986 */ /* 0x000fe2000c101b04 */
[----:B------:R-:W-:Y:S05]  /*0490*/  EXIT ;  /* 0x000000000000794d */ /* 0x000fea0003800000 */
.L_x_0:
[----:B------:R-:W-:-:S00]  /*04a0*/  BRA `(.L_x_0) ;  /* 0xfffffffc00fc7947 */ /* 0x000fc0000383ffff */
[----:B------:R-:W-:-:S00]  /*04b0*/  NOP ;  /* 0x0000000000007918 */ /* 0x000fc00000000000 */
        /* <DEDUP_REMOVED lines=12> */
.L_x_1:


//--------------------- .nv.global.init           --------------------------
	.section	.nv.global.init,"aw",@progbits
.nv.global.init:
	.type		_$_str,@object
	.size		_$_str,(_$_str_$_2 - _$_str)
_$_str:
        /*0000*/ 	.byte	0x5f, 0x5f, 0x43, 0x55, 0x44, 0x41, 0x5f, 0x46, 0x54, 0x5a, 0x00
	.type		_$_str_$_2,@object
	.size		_$_str_$_2,(.L_1 - _$_str_$_2)
_$_str_$_2:
        /*000b*/ 	.byte	0x5f, 0x5f, 0x43, 0x55, 0x44, 0x41, 0x5f, 0x50, 0x52, 0x45, 0x43, 0x5f, 0x53, 0x51, 0x52, 0x54
        /*001b*/ 	.byte	0x00
.L_1:


//--------------------- .nv.constant0.triton_poi_fused__native_batch_norm_legit_no_training_hardtanh_15 --------------------------
	.section	.nv.constant0.triton_poi_fused__native_batch_norm_legit_no_training_hardtanh_15,"a",@progbits
	.sectionflags	@""
	.align	4
.nv.constant0.triton_poi_fused__native_batch_norm_legit_no_training_hardtanh_15:
	.zero		580
